//
// Generated by NVIDIA NVVM Compiler
//
// Compiler Build ID: CL-36424714
// Cuda compilation tools, release 13.0, V13.0.88
// Based on NVVM 20.0.0
//

.version 9.0
.target sm_100
.address_size 64

	// .globl	_Z19matmul_naive_kernelPKfS0_Pfiii
// _ZZ19matmul_tiled_kernelILi16EEvPKfS1_PfiiiE2As has been demoted
// _ZZ19matmul_tiled_kernelILi16EEvPKfS1_PfiiiE2Bs has been demoted

.visible .entry _Z19matmul_naive_kernelPKfS0_Pfiii(
	.param .u64 .ptr .align 1 _Z19matmul_naive_kernelPKfS0_Pfiii_param_0,
	.param .u64 .ptr .align 1 _Z19matmul_naive_kernelPKfS0_Pfiii_param_1,
	.param .u64 .ptr .align 1 _Z19matmul_naive_kernelPKfS0_Pfiii_param_2,
	.param .u32 _Z19matmul_naive_kernelPKfS0_Pfiii_param_3,
	.param .u32 _Z19matmul_naive_kernelPKfS0_Pfiii_param_4,
	.param .u32 _Z19matmul_naive_kernelPKfS0_Pfiii_param_5
)
{
	.reg .pred 	%p<13>;
	.reg .b32 	%r<41>;
	.reg .b32 	%f<68>;
	.reg .b64 	%rd<53>;

	ld.param.u64 	%rd7, [_Z19matmul_naive_kernelPKfS0_Pfiii_param_0];
	ld.param.u64 	%rd8, [_Z19matmul_naive_kernelPKfS0_Pfiii_param_1];
	ld.param.u64 	%rd6, [_Z19matmul_naive_kernelPKfS0_Pfiii_param_2];
	ld.param.u32 	%r20, [_Z19matmul_naive_kernelPKfS0_Pfiii_param_3];
	ld.param.u32 	%r18, [_Z19matmul_naive_kernelPKfS0_Pfiii_param_4];
	ld.param.u32 	%r19, [_Z19matmul_naive_kernelPKfS0_Pfiii_param_5];
	cvta.to.global.u64 	%rd1, %rd8;
	cvta.to.global.u64 	%rd2, %rd7;
	mov.u32 	%r21, %ctaid.y;
	mov.u32 	%r22, %ntid.y;
	mov.u32 	%r23, %tid.y;
	mad.lo.s32 	%r1, %r21, %r22, %r23;
	mov.u32 	%r24, %ctaid.x;
	mov.u32 	%r25, %ntid.x;
	mov.u32 	%r26, %tid.x;
	mad.lo.s32 	%r2, %r24, %r25, %r26;
	setp.ge.s32 	%p1, %r1, %r20;
	setp.ge.s32 	%p2, %r2, %r18;
	or.pred  	%p3, %p1, %p2;
	@%p3 bra 	$L__BB0_14;
	setp.lt.s32 	%p4, %r19, 1;
	mov.f32 	%f67, 0f00000000;
	@%p4 bra 	$L__BB0_13;
	mul.lo.s32 	%r3, %r19, %r1;
	and.b32  	%r4, %r19, 7;
	setp.lt.u32 	%p5, %r19, 8;
	mov.f32 	%f67, 0f00000000;
	mov.b32 	%r39, 0;
	@%p5 bra 	$L__BB0_5;
	and.b32  	%r39, %r19, 2147483640;
	neg.s32 	%r37, %r39;
	shl.b32 	%r7, %r18, 3;
	mul.wide.u32 	%rd9, %r3, 4;
	add.s64 	%rd10, %rd9, %rd2;
	add.s64 	%rd52, %rd10, 16;
	mov.f32 	%f67, 0f00000000;
	mul.wide.s32 	%rd13, %r18, 4;
	mov.u32 	%r36, %r2;
$L__BB0_4:
	.pragma "nounroll";
	ld.global.nc.f32 	%f17, [%rd52+-16];
	mul.wide.s32 	%rd11, %r36, 4;
	add.s64 	%rd12, %rd1, %rd11;
	ld.global.nc.f32 	%f18, [%rd12];
	fma.rn.f32 	%f19, %f17, %f18, %f67;
	ld.global.nc.f32 	%f20, [%rd52+-12];
	add.s64 	%rd14, %rd12, %rd13;
	ld.global.nc.f32 	%f21, [%rd14];
	fma.rn.f32 	%f22, %f20, %f21, %f19;
	ld.global.nc.f32 	%f23, [%rd52+-8];
	add.s64 	%rd15, %rd14, %rd13;
	ld.global.nc.f32 	%f24, [%rd15];
	fma.rn.f32 	%f25, %f23, %f24, %f22;
	ld.global.nc.f32 	%f26, [%rd52+-4];
	add.s64 	%rd16, %rd15, %rd13;
	ld.global.nc.f32 	%f27, [%rd16];
	fma.rn.f32 	%f28, %f26, %f27, %f25;
	ld.global.nc.f32 	%f29, [%rd52];
	add.s64 	%rd17, %rd16, %rd13;
	ld.global.nc.f32 	%f30, [%rd17];
	fma.rn.f32 	%f31, %f29, %f30, %f28;
	ld.global.nc.f32 	%f32, [%rd52+4];
	add.s64 	%rd18, %rd17, %rd13;
	ld.global.nc.f32 	%f33, [%rd18];
	fma.rn.f32 	%f34, %f32, %f33, %f31;
	ld.global.nc.f32 	%f35, [%rd52+8];
	add.s64 	%rd19, %rd18, %rd13;
	ld.global.nc.f32 	%f36, [%rd19];
	fma.rn.f32 	%f37, %f35, %f36, %f34;
	ld.global.nc.f32 	%f38, [%rd52+12];
	add.s64 	%rd20, %rd19, %rd13;
	ld.global.nc.f32 	%f39, [%rd20];
	fma.rn.f32 	%f67, %f38, %f39, %f37;
	add.s32 	%r37, %r37, 8;
	add.s32 	%r36, %r36, %r7;
	add.s64 	%rd52, %rd52, 32;
	setp.ne.s32 	%p6, %r37, 0;
	@%p6 bra 	$L__BB0_4;
$L__BB0_5:
	setp.eq.s32 	%p7, %r4, 0;
	@%p7 bra 	$L__BB0_13;
	and.b32  	%r13, %r19, 3;
	setp.lt.u32 	%p8, %r4, 4;
	@%p8 bra 	$L__BB0_8;
	add.s32 	%r28, %r39, %r3;
	mul.wide.u32 	%rd21, %r28, 4;
	add.s64 	%rd22, %rd2, %rd21;
	ld.global.nc.f32 	%f41, [%rd22];
	mad.lo.s32 	%r29, %r39, %r18, %r2;
	mul.wide.s32 	%rd23, %r29, 4;
	add.s64 	%rd24, %rd1, %rd23;
	ld.global.nc.f32 	%f42, [%rd24];
	fma.rn.f32 	%f43, %f41, %f42, %f67;
	cvt.u64.u32 	%rd25, %r3;
	cvt.u64.u32 	%rd26, %r39;
	add.s64 	%rd27, %rd26, %rd25;
	shl.b64 	%rd28, %rd27, 2;
	add.s64 	%rd29, %rd2, %rd28;
	ld.global.nc.f32 	%f44, [%rd29+4];
	mul.wide.s32 	%rd30, %r18, 4;
	add.s64 	%rd31, %rd24, %rd30;
	ld.global.nc.f32 	%f45, [%rd31];
	fma.rn.f32 	%f46, %f44, %f45, %f43;
	ld.global.nc.f32 	%f47, [%rd29+8];
	add.s64 	%rd32, %rd31, %rd30;
	ld.global.nc.f32 	%f48, [%rd32];
	fma.rn.f32 	%f49, %f47, %f48, %f46;
	ld.global.nc.f32 	%f50, [%rd29+12];
	add.s64 	%rd33, %rd32, %rd30;
	ld.global.nc.f32 	%f51, [%rd33];
	fma.rn.f32 	%f67, %f50, %f51, %f49;
	add.s32 	%r39, %r39, 4;
$L__BB0_8:
	setp.eq.s32 	%p9, %r13, 0;
	@%p9 bra 	$L__BB0_13;
	setp.eq.s32 	%p10, %r13, 1;
	@%p10 bra 	$L__BB0_11;
	add.s32 	%r30, %r39, %r3;
	mul.wide.u32 	%rd34, %r30, 4;
	add.s64 	%rd35, %rd2, %rd34;
	ld.global.nc.f32 	%f53, [%rd35];
	mad.lo.s32 	%r31, %r39, %r18, %r2;
	mul.wide.s32 	%rd36, %r31, 4;
	add.s64 	%rd37, %rd1, %rd36;
	ld.global.nc.f32 	%f54, [%rd37];
	fma.rn.f32 	%f55, %f53, %f54, %f67;
	cvt.u64.u32 	%rd38, %r3;
	cvt.u64.u32 	%rd39, %r39;
	add.s64 	%rd40, %rd39, %rd38;
	shl.b64 	%rd41, %rd40, 2;
	add.s64 	%rd42, %rd2, %rd41;
	ld.global.nc.f32 	%f56, [%rd42+4];
	mul.wide.s32 	%rd43, %r18, 4;
	add.s64 	%rd44, %rd37, %rd43;
	ld.global.nc.f32 	%f57, [%rd44];
	fma.rn.f32 	%f67, %f56, %f57, %f55;
	add.s32 	%r39, %r39, 2;
$L__BB0_11:
	and.b32  	%r32, %r19, 1;
	setp.eq.b32 	%p11, %r32, 1;
	not.pred 	%p12, %p11;
	@%p12 bra 	$L__BB0_13;
	add.s32 	%r33, %r39, %r3;
	mul.wide.u32 	%rd45, %r33, 4;
	add.s64 	%rd46, %rd2, %rd45;
	ld.global.nc.f32 	%f58, [%rd46];
	mad.lo.s32 	%r34, %r39, %r18, %r2;
	mul.wide.s32 	%rd47, %r34, 4;
	add.s64 	%rd48, %rd1, %rd47;
	ld.global.nc.f32 	%f59, [%rd48];
	fma.rn.f32 	%f67, %f58, %f59, %f67;
$L__BB0_13:
	mad.lo.s32 	%r35, %r18, %r1, %r2;
	cvta.to.global.u64 	%rd49, %rd6;
	mul.wide.s32 	%rd50, %r35, 4;
	add.s64 	%rd51, %rd49, %rd50;
	st.global.f32 	[%rd51], %f67;
$L__BB0_14:
	ret;

}
	// .globl	_Z19matmul_tiled_kernelILi16EEvPKfS1_Pfiii
.visible .entry _Z19matmul_tiled_kernelILi16EEvPKfS1_Pfiii(
	.param .u64 .ptr .align 1 _Z19matmul_tiled_kernelILi16EEvPKfS1_Pfiii_param_0,
	.param .u64 .ptr .align 1 _Z19matmul_tiled_kernelILi16EEvPKfS1_Pfiii_param_1,
	.param .u64 .ptr .align 1 _Z19matmul_tiled_kernelILi16EEvPKfS1_Pfiii_param_2,
	.param .u32 _Z19matmul_tiled_kernelILi16EEvPKfS1_Pfiii_param_3,
	.param .u32 _Z19matmul_tiled_kernelILi16EEvPKfS1_Pfiii_param_4,
	.param .u32 _Z19matmul_tiled_kernelILi16EEvPKfS1_Pfiii_param_5
)
{
	.reg .pred 	%p<12>;
	.reg .b32 	%r<43>;
	.reg .b32 	%f<63>;
	.reg .b64 	%rd<13>;
	// demoted variable
	.shared .align 4 .b8 _ZZ19matmul_tiled_kernelILi16EEvPKfS1_PfiiiE2As[1024];
	// demoted variable
	.shared .align 4 .b8 _ZZ19matmul_tiled_kernelILi16EEvPKfS1_PfiiiE2Bs[1024];
	ld.param.u64 	%rd4, [_Z19matmul_tiled_kernelILi16EEvPKfS1_Pfiii_param_0];
	ld.param.u64 	%rd5, [_Z19matmul_tiled_kernelILi16EEvPKfS1_Pfiii_param_1];
	ld.param.u64 	%rd6, [_Z19matmul_tiled_kernelILi16EEvPKfS1_Pfiii_param_2];
	ld.param.u32 	%r24, [_Z19matmul_tiled_kernelILi16EEvPKfS1_Pfiii_param_3];
	ld.param.u32 	%r25, [_Z19matmul_tiled_kernelILi16EEvPKfS1_Pfiii_param_4];
	ld.param.u32 	%r26, [_Z19matmul_tiled_kernelILi16EEvPKfS1_Pfiii_param_5];
	mov.u32 	%r27, %ctaid.y;
	shl.b32 	%r28, %r27, 4;
	mov.u32 	%r40, %tid.y;
	add.s32 	%r2, %r28, %r40;
	mov.u32 	%r29, %ctaid.x;
	shl.b32 	%r3, %r29, 4;
	mov.u32 	%r38, %tid.x;
	add.s32 	%r5, %r3, %r38;
	setp.lt.s32 	%p1, %r26, 1;
	mov.f32 	%f62, 0f00000000;
	@%p1 bra 	$L__BB1_7;
	add.s32 	%r30, %r26, 15;
	shr.u32 	%r31, %r30, 4;
	shl.b32 	%r32, %r40, 6;
	mov.u32 	%r33, _ZZ19matmul_tiled_kernelILi16EEvPKfS1_PfiiiE2As;
	add.s32 	%r6, %r33, %r32;
	shl.b32 	%r34, %r38, 2;
	add.s32 	%r7, %r6, %r34;
	mov.u32 	%r35, _ZZ19matmul_tiled_kernelILi16EEvPKfS1_PfiiiE2Bs;
	add.s32 	%r9, %r35, %r34;
	add.s32 	%r8, %r9, %r32;
	neg.s32 	%r42, %r31;
	mad.lo.s32 	%r36, %r40, %r25, %r38;
	add.s32 	%r41, %r36, %r3;
	shl.b32 	%r12, %r25, 4;
	mad.lo.s32 	%r39, %r26, %r2, %r38;
	cvta.to.global.u64 	%rd1, %rd4;
	cvta.to.global.u64 	%rd2, %rd5;
	mov.f32 	%f62, 0f00000000;
$L__BB1_2:
	setp.ge.s32 	%p2, %r2, %r24;
	mul.wide.s32 	%rd7, %r39, 4;
	add.s64 	%rd3, %rd1, %rd7;
	setp.ge.s32 	%p3, %r38, %r26;
	mov.f32 	%f60, 0f00000000;
	or.pred  	%p4, %p2, %p3;
	@%p4 bra 	$L__BB1_4;
	ld.global.nc.f32 	%f60, [%rd3];
$L__BB1_4:
	setp.ge.s32 	%p5, %r5, %r25;
	st.shared.f32 	[%r7], %f60;
	setp.ge.s32 	%p6, %r40, %r26;
	mov.f32 	%f61, 0f00000000;
	or.pred  	%p7, %p5, %p6;
	@%p7 bra 	$L__BB1_6;
	mul.wide.s32 	%rd8, %r41, 4;
	add.s64 	%rd9, %rd2, %rd8;
	ld.global.nc.f32 	%f61, [%rd9];
$L__BB1_6:
	st.shared.f32 	[%r8], %f61;
	bar.sync 	0;
	ld.shared.f32 	%f12, [%r6];
	ld.shared.f32 	%f13, [%r9];
	fma.rn.f32 	%f14, %f12, %f13, %f62;
	ld.shared.f32 	%f15, [%r6+4];
	ld.shared.f32 	%f16, [%r9+64];
	fma.rn.f32 	%f17, %f15, %f16, %f14;
	ld.shared.f32 	%f18, [%r6+8];
	ld.shared.f32 	%f19, [%r9+128];
	fma.rn.f32 	%f20, %f18, %f19, %f17;
	ld.shared.f32 	%f21, [%r6+12];
	ld.shared.f32 	%f22, [%r9+192];
	fma.rn.f32 	%f23, %f21, %f22, %f20;
	ld.shared.f32 	%f24, [%r6+16];
	ld.shared.f32 	%f25, [%r9+256];
	fma.rn.f32 	%f26, %f24, %f25, %f23;
	ld.shared.f32 	%f27, [%r6+20];
	ld.shared.f32 	%f28, [%r9+320];
	fma.rn.f32 	%f29, %f27, %f28, %f26;
	ld.shared.f32 	%f30, [%r6+24];
	ld.shared.f32 	%f31, [%r9+384];
	fma.rn.f32 	%f32, %f30, %f31, %f29;
	ld.shared.f32 	%f33, [%r6+28];
	ld.shared.f32 	%f34, [%r9+448];
	fma.rn.f32 	%f35, %f33, %f34, %f32;
	ld.shared.f32 	%f36, [%r6+32];
	ld.shared.f32 	%f37, [%r9+512];
	fma.rn.f32 	%f38, %f36, %f37, %f35;
	ld.shared.f32 	%f39, [%r6+36];
	ld.shared.f32 	%f40, [%r9+576];
	fma.rn.f32 	%f41, %f39, %f40, %f38;
	ld.shared.f32 	%f42, [%r6+40];
	ld.shared.f32 	%f43, [%r9+640];
	fma.rn.f32 	%f44, %f42, %f43, %f41;
	ld.shared.f32 	%f45, [%r6+44];
	ld.shared.f32 	%f46, [%r9+704];
	fma.rn.f32 	%f47, %f45, %f46, %f44;
	ld.shared.f32 	%f48, [%r6+48];
	ld.shared.f32 	%f49, [%r9+768];
	fma.rn.f32 	%f50, %f48, %f49, %f47;
	ld.shared.f32 	%f51, [%r6+52];
	ld.shared.f32 	%f52, [%r9+832];
	fma.rn.f32 	%f53, %f51, %f52, %f50;
	ld.shared.f32 	%f54, [%r6+56];
	ld.shared.f32 	%f55, [%r9+896];
	fma.rn.f32 	%f56, %f54, %f55, %f53;
	ld.shared.f32 	%f57, [%r6+60];
	ld.shared.f32 	%f58, [%r9+960];
	fma.rn.f32 	%f62, %f57, %f58, %f56;
	bar.sync 	0;
	add.s32 	%r42, %r42, 1;
	setp.ne.s32 	%p8, %r42, 0;
	add.s32 	%r41, %r41, %r12;
	add.s32 	%r40, %r40, 16;
	add.s32 	%r39, %r39, 16;
	add.s32 	%r38, %r38, 16;
	@%p8 bra 	$L__BB1_2;
$L__BB1_7:
	setp.ge.s32 	%p9, %r2, %r24;
	setp.ge.s32 	%p10, %r5, %r25;
	or.pred  	%p11, %p9, %p10;
	@%p11 bra 	$L__BB1_9;
	mad.lo.s32 	%r37, %r25, %r2, %r5;
	cvta.to.global.u64 	%rd10, %rd6;
	mul.wide.s32 	%rd11, %r37, 4;
	add.s64 	%rd12, %rd10, %rd11;
	st.global.f32 	[%rd12], %f62;
$L__BB1_9:
	ret;

}


// ===== COMPILED SASS (sm_100) =====

	.target	sm_100

	.elftype	@"ET_EXEC"


//--------------------- .note.nv.tkinfo           --------------------------
	.section	.note.nv.tkinfo,"",@"SHT_NOTE"
	.sectionflags	@"SHF_NOTE_NV_TKINFO"
	.tkinfo
        /*0018*/ 	.word	0x00000002
        /*0030*/ 	.string	""
        /*0030*/ 	.string	"ptxas"
        /*0030*/ 	.string	"Cuda compilation tools, release 13.0, V13.0.88"
        /*0030*/ 	.string	"Build cuda_13.0.r13.0/compiler.36424714_0"
        /*0030*/ 	.string	"-arch sm_100 -m 64 "



//--------------------- .note.nv.cuinfo           --------------------------
	.section	.note.nv.cuinfo,"",@"SHT_NOTE"
	.sectionflags	@"SHF_NOTE_NV_CUINFO"
        /*0018*/ 	.short	0x0002
        /*001a*/ 	.short	0x0064
        /*001c*/ 	.short	0x0082
	.zero		2


//--------------------- .nv.info                  --------------------------
	.section	.nv.info,"",@"SHT_CUDA_INFO"
	.align	4


	//----- nvinfo : EIATTR_REGCOUNT
	.align		4
        /*0000*/ 	.byte	0x04, 0x2f
        /*0002*/ 	.short	(.L_1 - .L_0)
	.align		4
.L_0:
        /*0004*/ 	.word	index@(_Z19matmul_naive_kernelPKfS0_Pfiii)
        /*0008*/ 	.word	0x00000020


	//----- nvinfo : EIATTR_FRAME_SIZE
	.align		4
.L_1:
        /*000c*/ 	.byte	0x04, 0x11
        /*000e*/ 	.short	(.L_3 - .L_2)
	.align		4
.L_2:
        /*0010*/ 	.word	index@(_Z19matmul_naive_kernelPKfS0_Pfiii)
        /*0014*/ 	.word	0x00000000


	//----- nvinfo : EIATTR_REGCOUNT
	.align		4
.L_3:
        /*0018*/ 	.byte	0x04, 0x2f
        /*001a*/ 	.short	(.L_5 - .L_4)
	.align		4
.L_4:
        /*001c*/ 	.word	index@(_Z19matmul_tiled_kernelILi16EEvPKfS1_Pfiii)
        /*0020*/ 	.word	0x00000020


	//----- nvinfo : EIATTR_FRAME_SIZE
	.align		4
.L_5:
        /*0024*/ 	.byte	0x04, 0x11
        /*0026*/ 	.short	(.L_7 - .L_6)
	.align		4
.L_6:
        /*0028*/ 	.word	index@(_Z19matmul_tiled_kernelILi16EEvPKfS1_Pfiii)
        /*002c*/ 	.word	0x00000000


	//----- nvinfo : EIATTR_MIN_STACK_SIZE
	.align		4
.L_7:
        /*0030*/ 	.byte	0x04, 0x12
        /*0032*/ 	.short	(.L_9 - .L_8)
	.align		4
.L_8:
        /*0034*/ 	.word	index@(_Z19matmul_tiled_kernelILi16EEvPKfS1_Pfiii)
        /*0038*/ 	.word	0x00000000


	//----- nvinfo : EIATTR_MIN_STACK_SIZE
	.align		4
.L_9:
        /*003c*/ 	.byte	0x04, 0x12
        /*003e*/ 	.short	(.L_11 - .L_10)
	.align		4
.L_10:
        /*0040*/ 	.word	index@(_Z19matmul_naive_kernelPKfS0_Pfiii)
        /*0044*/ 	.word	0x00000000
.L_11:


//--------------------- .nv.compat                --------------------------
	.section	.nv.compat,"",@"SHT_CUDA_COMPAT_INFO"
	.align	4
        /*0000*/ 	.byte	0x02, 0x09, 0x00, 0x00, 0x02, 0x02, 0x01, 0x00, 0x02, 0x05, 0x05, 0x00, 0x03, 0x07, 0x01, 0x01
        /*0010*/ 	.byte	0x02, 0x03, 0x00, 0x00, 0x02, 0x06, 0x01, 0x00, 0x04, 0x0b, 0x08, 0x00, 0x09, 0x00, 0x00, 0x00
        /*0020*/ 	.byte	0x00, 0x00, 0x00, 0x00


//--------------------- .nv.info._Z19matmul_tiled_kernelILi16EEvPKfS1_Pfiii --------------------------
	.section	.nv.info._Z19matmul_tiled_kernelILi16EEvPKfS1_Pfiii,"",@"SHT_CUDA_INFO"
	.sectionflags	@""
	.align	4


	//----- nvinfo : EIATTR_CUDA_API_VERSION
	.align		4
        /*0000*/ 	.byte	0x04, 0x37
        /*0002*/ 	.short	(.L_13 - .L_12)
.L_12:
        /*0004*/ 	.word	0x00000082


	//----- nvinfo : EIATTR_KPARAM_INFO
	.align		4
.L_13:
        /*0008*/ 	.byte	0x04, 0x17
        /*000a*/ 	.short	(.L_15 - .L_14)
.L_14:
        /*000c*/ 	.word	0x00000000
        /*0010*/ 	.short	0x0005
        /*0012*/ 	.short	0x0020
        /*0014*/ 	.byte	0x00, 0xf0, 0x11, 0x00


	//----- nvinfo : EIATTR_KPARAM_INFO
	.align		4
.L_15:
        /*0018*/ 	.byte	0x04, 0x17
        /*001a*/ 	.short	(.L_17 - .L_16)
.L_16:
        /*001c*/ 	.word	0x00000000
        /*0020*/ 	.short	0x0004
        /*0022*/ 	.short	0x001c
        /*0024*/ 	.byte	0x00, 0xf0, 0x11, 0x00


	//----- nvinfo : EIATTR_KPARAM_INFO
	.align		4
.L_17:
        /*0028*/ 	.byte	0x04, 0x17
        /*002a*/ 	.short	(.L_19 - .L_18)
.L_18:
        /*002c*/ 	.word	0x00000000
        /*0030*/ 	.short	0x0003
        /*0032*/ 	.short	0x0018
        /*0034*/ 	.byte	0x00, 0xf0, 0x11, 0x00


	//----- nvinfo : EIATTR_KPARAM_INFO
	.align		4
.L_19:
        /*0038*/ 	.byte	0x04, 0x17
        /*003a*/ 	.short	(.L_21 - .L_20)
.L_20:
        /*003c*/ 	.word	0x00000000
        /*0040*/ 	.short	0x0002
        /*0042*/ 	.short	0x0010
        /*0044*/ 	.byte	0x00, 0xf5, 0x21, 0x00


	//----- nvinfo : EIATTR_KPARAM_INFO
	.align		4
.L_21:
        /*0048*/ 	.byte	0x04, 0x17
        /*004a*/ 	.short	(.L_23 - .L_22)
.L_22:
        /*004c*/ 	.word	0x00000000
        /*0050*/ 	.short	0x0001
        /*0052*/ 	.short	0x0008
        /*0054*/ 	.byte	0x00, 0xf5, 0x21, 0x00


	//----- nvinfo : EIATTR_KPARAM_INFO
	.align		4
.L_23:
        /*0058*/ 	.byte	0x04, 0x17
        /*005a*/ 	.short	(.L_25 - .L_24)
.L_24:
        /*005c*/ 	.word	0x00000000
        /*0060*/ 	.short	0x0000
        /*0062*/ 	.short	0x0000
        /*0064*/ 	.byte	0x00, 0xf5, 0x21, 0x00


	//----- nvinfo : EIATTR_SPARSE_MMA_MASK
	.align		4
.L_25:
        /*0068*/ 	.byte	0x03, 0x50
        /*006a*/ 	.short	0x0000


	//----- nvinfo : EIATTR_MAXREG_COUNT
	.align		4
        /*006c*/ 	.byte	0x03, 0x1b
        /*006e*/ 	.short	0x00ff


	//----- nvinfo : EIATTR_NUM_BARRIERS
	.align		4
        /*0070*/ 	.byte	0x02, 0x4c
        /*0072*/ 	.byte	0x01
	.zero		1


	//----- nvinfo : EIATTR_MERCURY_ISA_VERSION
	.align		4
        /*0074*/ 	.byte	0x03, 0x5f
        /*0076*/ 	.short	0x0101


	//----- nvinfo : EIATTR_VRC_CTA_INIT_COUNT
	.align		4
        /*0078*/ 	.byte	0x02, 0x4a
	.zero		1
	.zero		1


	//----- nvinfo : EIATTR_EXIT_INSTR_OFFSETS
	.align		4
        /*007c*/ 	.byte	0x04, 0x1c
        /*007e*/ 	.short	(.L_27 - .L_26)


	//   ....[0]....
.L_26:
        /*0080*/ 	.word	0x000005e0


	//   ....[1]....
        /*0084*/ 	.word	0x00000630


	//----- nvinfo : EIATTR_CBANK_PARAM_SIZE
	.align		4
.L_27:
        /*0088*/ 	.byte	0x03, 0x19
        /*008a*/ 	.short	0x0024


	//----- nvinfo : EIATTR_PARAM_CBANK
	.align		4
        /*008c*/ 	.byte	0x04, 0x0a
        /*008e*/ 	.short	(.L_29 - .L_28)
	.align		4
.L_28:
        /*0090*/ 	.word	index@(.nv.constant0._Z19matmul_tiled_kernelILi16EEvPKfS1_Pfiii)
        /*0094*/ 	.short	0x0380
        /*0096*/ 	.short	0x0024


	//----- nvinfo : EIATTR_SW_WAR
	.align		4
.L_29:
        /*0098*/ 	.byte	0x04, 0x36
        /*009a*/ 	.short	(.L_31 - .L_30)
.L_30:
        /*009c*/ 	.word	0x00000008
.L_31:


//--------------------- .nv.info._Z19matmul_naive_kernelPKfS0_Pfiii --------------------------
	.section	.nv.info._Z19matmul_naive_kernelPKfS0_Pfiii,"",@"SHT_CUDA_INFO"
	.sectionflags	@""
	.align	4


	//----- nvinfo : EIATTR_CUDA_API_VERSION
	.align		4
        /*0000*/ 	.byte	0x04, 0x37
        /*0002*/ 	.short	(.L_33 - .L_32)
.L_32:
        /*0004*/ 	.word	0x00000082


	//----- nvinfo : EIATTR_KPARAM_INFO
	.align		4
.L_33:
        /*0008*/ 	.byte	0x04, 0x17
        /*000a*/ 	.short	(.L_35 - .L_34)
.L_34:
        /*000c*/ 	.word	0x00000000
        /*0010*/ 	.short	0x0005
        /*0012*/ 	.short	0x0020
        /*0014*/ 	.byte	0x00, 0xf0, 0x11, 0x00


	//----- nvinfo : EIATTR_KPARAM_INFO
	.align		4
.L_35:
        /*0018*/ 	.byte	0x04, 0x17
        /*001a*/ 	.short	(.L_37 - .L_36)
.L_36:
        /*001c*/ 	.word	0x00000000
        /*0020*/ 	.short	0x0004
        /*0022*/ 	.short	0x001c
        /*0024*/ 	.byte	0x00, 0xf0, 0x11, 0x00


	//----- nvinfo : EIATTR_KPARAM_INFO
	.align		4
.L_37:
        /*0028*/ 	.byte	0x04, 0x17
        /*002a*/ 	.short	(.L_39 - .L_38)
.L_38:
        /*002c*/ 	.word	0x00000000
        /*0030*/ 	.short	0x0003
        /*0032*/ 	.short	0x0018
        /*0034*/ 	.byte	0x00, 0xf0, 0x11, 0x00


	//----- nvinfo : EIATTR_KPARAM_INFO
	.align		4
.L_39:
        /*0038*/ 	.byte	0x04, 0x17
        /*003a*/ 	.short	(.L_41 - .L_40)
.L_40:
        /*003c*/ 	.word	0x00000000
        /*0040*/ 	.short	0x0002
        /*0042*/ 	.short	0x0010
        /*0044*/ 	.byte	0x00, 0xf5, 0x21, 0x00


	//----- nvinfo : EIATTR_KPARAM_INFO
	.align		4
.L_41:
        /*0048*/ 	.byte	0x04, 0x17
        /*004a*/ 	.short	(.L_43 - .L_42)
.L_42:
        /*004c*/ 	.word	0x00000000
        /*0050*/ 	.short	0x0001
        /*0052*/ 	.short	0x0008
        /*0054*/ 	.byte	0x00, 0xf5, 0x21, 0x00


	//----- nvinfo : EIATTR_KPARAM_INFO
	.align		4
.L_43:
        /*0058*/ 	.byte	0x04, 0x17
        /*005a*/ 	.short	(.L_45 - .L_44)
.L_44:
        /*005c*/ 	.word	0x00000000
        /*0060*/ 	.short	0x0000
        /*0062*/ 	.short	0x0000
        /*0064*/ 	.byte	0x00, 0xf5, 0x21, 0x00


	//----- nvinfo : EIATTR_SPARSE_MMA_MASK
	.align		4
.L_45:
        /*0068*/ 	.byte	0x03, 0x50
        /*006a*/ 	.short	0x0000


	//----- nvinfo : EIATTR_MAXREG_COUNT
	.align		4
        /*006c*/ 	.byte	0x03, 0x1b
        /*006e*/ 	.short	0x00ff


	//----- nvinfo : EIATTR_MERCURY_ISA_VERSION
	.align		4
        /*0070*/ 	.byte	0x03, 0x5f
        /*0072*/ 	.short	0x0101


	//----- nvinfo : EIATTR_VRC_CTA_INIT_COUNT
	.align		4
        /*0074*/ 	.byte	0x02, 0x4a
	.zero		1
	.zero		1


	//----- nvinfo : EIATTR_EXIT_INSTR_OFFSETS
	.align		4
        /*0078*/ 	.byte	0x04, 0x1c
        /*007a*/ 	.short	(.L_47 - .L_46)


	//   ....[0]....
.L_46:
        /*007c*/ 	.word	0x000000c0


	//   ....[1]....
        /*0080*/ 	.word	0x000008e0


	//----- nvinfo : EIATTR_CBANK_PARAM_SIZE
	.align		4
.L_47:
        /*0084*/ 	.byte	0x03, 0x19
        /*0086*/ 	.short	0x0024


	//----- nvinfo : EIATTR_PARAM_CBANK
	.align		4
        /*0088*/ 	.byte	0x04, 0x0a
        /*008a*/ 	.short	(.L_49 - .L_48)
	.align		4
.L_48:
        /*008c*/ 	.word	index@(.nv.constant0._Z19matmul_naive_kernelPKfS0_Pfiii)
        /*0090*/ 	.short	0x0380
        /*0092*/ 	.short	0x0024


	//----- nvinfo : EIATTR_SW_WAR
	.align		4
.L_49:
        /*0094*/ 	.byte	0x04, 0x36
        /*0096*/ 	.short	(.L_51 - .L_50)
.L_50:
        /*0098*/ 	.word	0x00000008
.L_51:


//--------------------- .nv.callgraph             --------------------------
	.section	.nv.callgraph,"",@"SHT_CUDA_CALLGRAPH"
	.align	4
	.sectionentsize	8
	.align		4
        /*0000*/ 	.word	0x00000000
	.align		4
        /*0004*/ 	.word	0xffffffff
	.align		4
        /*0008*/ 	.word	0x00000000
	.align		4
        /*000c*/ 	.word	0xfffffffe
	.align		4
        /*0010*/ 	.word	0x00000000
	.align		4
        /*0014*/ 	.word	0xfffffffd
	.align		4
        /*0018*/ 	.word	0x00000000
	.align		4
        /*001c*/ 	.word	0xfffffffc


//--------------------- .text._Z19matmul_tiled_kernelILi16EEvPKfS1_Pfiii --------------------------
	.section	.text._Z19matmul_tiled_kernelILi16EEvPKfS1_Pfiii,"ax",@progbits
	.align	128
        .global         _Z19matmul_tiled_kernelILi16EEvPKfS1_Pfiii
        .type           _Z19matmul_tiled_kernelILi16EEvPKfS1_Pfiii,@function
        .size           _Z19matmul_tiled_kernelILi16EEvPKfS1_Pfiii,(.L_x_8 - _Z19matmul_tiled_kernelILi16EEvPKfS1_Pfiii)
        .other          _Z19matmul_tiled_kernelILi16EEvPKfS1_Pfiii,@"STO_CUDA_ENTRY STV_DEFAULT"
_Z19matmul_tiled_kernelILi16EEvPKfS1_Pfiii:
.text._Z19matmul_tiled_kernelILi16EEvPKfS1_Pfiii:
[----:B------:R-:W-:Y:S01]  /*0000*/  LDC R1, c[0x0][0x37c] ;  /* 0x0000df00ff017b82 */ /* 0x000fe20000000800 */
[----:B------:R-:W0:Y:S01]  /*0010*/  S2R R12, SR_CTAID.Y ;  /* 0x00000000000c7919 */ /* 0x000e220000002600 */
[----:B------:R-:W1:Y:S01]  /*0020*/  LDCU UR10, c[0x0][0x3a0] ;  /* 0x00007400ff0a77ac */ /* 0x000e620008000800 */
[----:B------:R-:W-:Y:S01]  /*0030*/  HFMA2 R23, -RZ, RZ, 0, 0 ;  /* 0x00000000ff177431 */ /* 0x000fe200000001ff */
[----:B------:R-:W0:Y:S01]  /*0040*/  S2R R0, SR_TID.Y ;  /* 0x0000000000007919 */ /* 0x000e220000002200 */
[----:B------:R-:W2:Y:S01]  /*0050*/  LDCU.64 UR8, c[0x0][0x358] ;  /* 0x00006b00ff0877ac */ /* 0x000ea20008000a00 */
[----:B------:R-:W3:Y:S01]  /*0060*/  S2R R5, SR_CTAID.X ;  /* 0x0000000000057919 */ /* 0x000ee20000002500 */
[----:B------:R-:W3:Y:S01]  /*0070*/  S2R R21, SR_TID.X ;  /* 0x0000000000157919 */ /* 0x000ee20000002100 */
[----:B-1----:R-:W-:Y:S01]  /*0080*/  UISETP.GE.AND UP0, UPT, UR10, 0x1, UPT ;  /* 0x000000010a00788c */ /* 0x002fe2000bf06270 */
[----:B0-----:R-:W-:Y:S02]  /*0090*/  LEA R12, R12, R0, 0x4 ;  /* 0x000000000c0c7211 */ /* 0x001fe400078e20ff */
[----:B---3--:R-:W-:-:S06]  /*00a0*/  LEA R13, R5, R21, 0x4 ;  /* 0x00000015050d7211 */ /* 0x008fcc00078e20ff */
[----:B--2---:R-:W-:Y:S05]  /*00b0*/  BRA.U !UP0, `(.L_x_0) ;  /* 0x00000005083c7547 */ /* 0x004fea000b800000 */
[----:B------:R-:W0:Y:S01]  /*00c0*/  S2UR UR7, SR_CgaCtaId ;  /* 0x00000000000779c3 */ /* 0x000e220000008800 */
[----:B------:R-:W1:Y:S01]  /*00d0*/  LDCU UR11, c[0x0][0x39c] ;  /* 0x00007380ff0b77ac */ /* 0x000e620008000800 */
[----:B------:R-:W-:Y:S01]  /*00e0*/  MOV R23, RZ ;  /* 0x000000ff00177202 */ /* 0x000fe20000000f00 */
[----:B------:R-:W-:Y:S01]  /*00f0*/  IMAD R15, R12, UR10, R21 ;  /* 0x0000000a0c0f7c24 */ /* 0x000fe2000f8e0215 */
[----:B------:R-:W-:Y:S01]  /*0100*/  UMOV UR5, 0x400 ;  /* 0x0000040000057882 */ /* 0x000fe20000000000 */
[----:B------:R-:W-:-:S03]  /*0110*/  UIADD3 UR4, UPT, UPT, UR10, 0xf, URZ ;  /* 0x0000000f0a047890 */ /* 0x000fc6000fffe0ff */
[----:B------:R-:W2:Y:S01]  /*0120*/  LDC R16, c[0x0][0x39c] ;  /* 0x0000e700ff107b82 */ /* 0x000ea20000000800 */
[----:B------:R-:W-:Y:S02]  /*0130*/  UIADD3 UR6, UPT, UPT, UR5, 0x400, URZ ;  /* 0x0000040005067890 */ /* 0x000fe4000fffe0ff */
[----:B------:R-:W-:Y:S01]  /*0140*/  USHF.R.U32.HI UR4, URZ, 0x4, UR4 ;  /* 0x00000004ff047899 */ /* 0x000fe20008011604 */
[----:B------:R-:W3:Y:S04]  /*0150*/  LDCU UR13, c[0x0][0x3a0] ;  /* 0x00007400ff0d77ac */ /* 0x000ee80008000800 */
[----:B------:R-:W4:Y:S01]  /*0160*/  LDC.64 R2, c[0x0][0x380] ;  /* 0x0000e000ff027b82 */ /* 0x000f220000000a00 */
[----:B------:R-:W2:Y:S01]  /*0170*/  LDCU UR12, c[0x0][0x398] ;  /* 0x00007300ff0c77ac */ /* 0x000ea20008000800 */
[----:B-1----:R-:W-:Y:S01]  /*0180*/  IMAD R14, R0, UR11, R21 ;  /* 0x0000000b000e7c24 */ /* 0x002fe2000f8e0215 */
[----:B------:R-:W-:-:S02]  /*0190*/  UIADD3 UR4, UPT, UPT, -UR4, URZ, URZ ;  /* 0x000000ff04047290 */ /* 0x000fc4000fffe1ff */
[----:B0-----:R-:W-:Y:S02]  /*01a0*/  ULEA UR5, UR7, UR5, 0x18 ;  /* 0x0000000507057291 */ /* 0x001fe4000f8ec0ff */
[----:B------:R-:W-:Y:S01]  /*01b0*/  LEA R14, R5, R14, 0x4 ;  /* 0x0000000e050e7211 */ /* 0x000fe200078e20ff */
[----:B------:R-:W-:-:S03]  /*01c0*/  ULEA UR6, UR7, UR6, 0x18 ;  /* 0x0000000607067291 */ /* 0x000fc6000f8ec0ff */
[----:B------:R-:W-:-:S03]  /*01d0*/  LEA R18, R0, UR5, 0x6 ;  /* 0x0000000500127c11 */ /* 0x000fc6000f8e30ff */
[C---:B------:R-:W-:Y:S02]  /*01e0*/  LEA R19, R21.reuse, UR6, 0x2 ;  /* 0x0000000615137c11 */ /* 0x040fe4000f8e10ff */
[----:B------:R-:W-:Y:S02]  /*01f0*/  LEA R20, R21, R18, 0x2 ;  /* 0x0000001215147211 */ /* 0x000fe400078e10ff */
[----:B---3--:R-:W-:-:S07]  /*0200*/  LEA R17, R0, R19, 0x6 ;  /* 0x0000001300117211 */ /* 0x008fce00078e30ff */
.L_x_1:
[----:B------:R-:W-:Y:S01]  /*0210*/  ISETP.GE.AND P0, PT, R0, UR13, PT ;  /* 0x0000000d00007c0c */ /* 0x000fe2000bf06270 */
[----:B------:R-:W-:Y:S01]  /*0220*/  HFMA2 R22, -RZ, RZ, 0, 0 ;  /* 0x00000000ff167431 */ /* 0x000fe200000001ff */
[----:B------:R-:W-:Y:S01]  /*0230*/  ISETP.GE.AND P1, PT, R21, UR13, PT ;  /* 0x0000000d15007c0c */ /* 0x000fe2000bf26270 */
[----:B----4-:R-:W-:Y:S01]  /*0240*/  IMAD.WIDE R4, R15, 0x4, R2 ;  /* 0x000000040f047825 */ /* 0x010fe200078e0202 */
[----:B--2---:R-:W-:Y:S02]  /*0250*/  ISETP.GE.OR P0, PT, R13, R16, P0 ;  /* 0x000000100d00720c */ /* 0x004fe40000706670 */
[----:B------:R-:W-:Y:S02]  /*0260*/  ISETP.GE.OR P1, PT, R12, UR12, P1 ;  /* 0x0000000c0c007c0c */ /* 0x000fe40008f26670 */
[----:B------:R-:W-:-:S09]  /*0270*/  MOV R27, RZ ;  /* 0x000000ff001b7202 */ /* 0x000fd20000000f00 */
[----:B------:R-:W0:Y:S02]  /*0280*/  @!P0 LDC.64 R6, c[0x0][0x388] ;  /* 0x0000e200ff068b82 */ /* 0x000e240000000a00 */
[----:B------:R-:W2:Y:S01]  /*0290*/  @!P1 LDG.E.CONSTANT R27, desc[UR8][R4.64] ;  /* 0x00000008041b9981 */ /* 0x000ea2000c1e9900 */
[----:B0-----:R-:W-:-:S05]  /*02a0*/  @!P0 IMAD.WIDE R6, R14, 0x4, R6 ;  /* 0x000000040e068825 */ /* 0x001fca00078e0206 */
[----:B------:R-:W3:Y:S01]  /*02b0*/  @!P0 LDG.E.CONSTANT R22, desc[UR8][R6.64] ;  /* 0x0000000806168981 */ /* 0x000ee2000c1e9900 */
[----:B------:R-:W-:-:S04]  /*02c0*/  UIADD3 UR4, UPT, UPT, UR4, 0x1, URZ ;  /* 0x0000000104047890 */ /* 0x000fc8000fffe0ff */
[----:B------:R-:W-:Y:S01]  /*02d0*/  UISETP.NE.AND UP0, UPT, UR4, URZ, UPT ;  /* 0x000000ff0400728c */ /* 0x000fe2000bf05270 */
[----:B------:R-:W-:Y:S02]  /*02e0*/  IADD3 R0, PT, PT, R0, 0x10, RZ ;  /* 0x0000001000007810 */ /* 0x000fe40007ffe0ff */
[----:B------:R-:W-:Y:S02]  /*02f0*/  IADD3 R15, PT, PT, R15, 0x10, RZ ;  /* 0x000000100f0f7810 */ /* 0x000fe40007ffe0ff */
[----:B------:R-:W-:Y:S02]  /*0300*/  IADD3 R21, PT, PT, R21, 0x10, RZ ;  /* 0x0000001015157810 */ /* 0x000fe40007ffe0ff */
[----:B------:R-:W-:Y:S01]  /*0310*/  LEA R14, R16, R14, 0x4 ;  /* 0x0000000e100e7211 */ /* 0x000fe200078e20ff */
[----:B--2---:R-:W-:Y:S04]  /*0320*/  STS [R20], R27 ;  /* 0x0000001b14007388 */ /* 0x004fe80000000800 */
[----:B---3--:R-:W-:Y:S01]  /*0330*/  STS [R17], R22 ;  /* 0x0000001611007388 */ /* 0x008fe20000000800 */
[----:B------:R-:W-:Y:S06]  /*0340*/  BAR.SYNC.DEFER_BLOCKING 0x0 ;  /* 0x0000000000007b1d */ /* 0x000fec0000010000 */
[----:B------:R-:W-:Y:S04]  /*0350*/  LDS R26, [R19] ;  /* 0x00000000131a7984 */ /* 0x000fe80000000800 */
[----:B------:R-:W0:Y:S04]  /*0360*/  LDS.128 R8, [R18] ;  /* 0x0000000012087984 */ /* 0x000e280000000c00 */
[----:B------:R-:W1:Y:S04]  /*0370*/  LDS R29, [R19+0x40] ;  /* 0x00004000131d7984 */ /* 0x000e680000000800 */
[----:B------:R-:W2:Y:S04]  /*0380*/  LDS R25, [R19+0x80] ;  /* 0x0000800013197984 */ /* 0x000ea80000000800 */
[----:B------:R-:W3:Y:S04]  /*0390*/  LDS R24, [R19+0xc0] ;  /* 0x0000c00013187984 */ /* 0x000ee80000000800 */
[----:B------:R-:W-:Y:S04]  /*03a0*/  LDS.128 R4, [R18+0x10] ;  /* 0x0000100012047984 */ /* 0x000fe80000000c00 */
[----:B------:R-:W-:Y:S04]  /*03b0*/  LDS R22, [R19+0x140] ;  /* 0x0001400013167984 */ /* 0x000fe80000000800 */
[----:B------:R-:W-:Y:S01]  /*03c0*/  LDS R27, [R19+0x200] ;  /* 0x00020000131b7984 */ /* 0x000fe20000000800 */
[----:B0-----:R-:W-:-:S03]  /*03d0*/  FFMA R8, R8, R26, R23 ;  /* 0x0000001a08087223 */ /* 0x001fc60000000017 */
[----:B------:R-:W0:Y:S01]  /*03e0*/  LDS R23, [R19+0x100] ;  /* 0x0001000013177984 */ /* 0x000e220000000800 */
[----:B-1----:R-:W-:-:S03]  /*03f0*/  FFMA R8, R29, R9, R8 ;  /* 0x000000091d087223 */ /* 0x002fc60000000008 */
[----:B------:R-:W-:Y:S01]  /*0400*/  LDS R26, [R19+0x1c0] ;  /* 0x0001c000131a7984 */ /* 0x000fe20000000800 */
[----:B--2---:R-:W-:-:S03]  /*0410*/  FFMA R9, R25, R10, R8 ;  /* 0x0000000a19097223 */ /* 0x004fc60000000008 */
[----:B------:R-:W1:Y:S01]  /*0420*/  LDS R25, [R19+0x180] ;  /* 0x0001800013197984 */ /* 0x000e620000000800 */
[----:B---3--:R-:W-:-:S03]  /*0430*/  FFMA R9, R24, R11, R9 ;  /* 0x0000000b18097223 */ /* 0x008fc60000000009 */
[----:B------:R-:W-:Y:S01]  /*0440*/  LDS R24, [R19+0x240] ;  /* 0x0002400013187984 */ /* 0x000fe20000000800 */
[----:B0-----:R-:W-:-:S03]  /*0450*/  FFMA R23, R4, R23, R9 ;  /* 0x0000001704177223 */ /* 0x001fc60000000009 */
[----:B------:R-:W0:Y:S01]  /*0460*/  LDS.128 R8, [R18+0x20] ;  /* 0x0000200012087984 */ /* 0x000e220000000c00 */
[----:B------:R-:W-:-:S03]  /*0470*/  FFMA R22, R22, R5, R23 ;  /* 0x0000000516167223 */ /* 0x000fc60000000017 */
[----:B------:R-:W2:Y:S01]  /*0480*/  LDS R23, [R19+0x280] ;  /* 0x0002800013177984 */ /* 0x000ea20000000800 */
[----:B-1----:R-:W-:-:S03]  /*0490*/  FFMA R25, R25, R6, R22 ;  /* 0x0000000619197223 */ /* 0x002fc60000000016 */
[----:B------:R-:W1:Y:S01]  /*04a0*/  LDS R22, [R19+0x2c0] ;  /* 0x0002c00013167984 */ /* 0x000e620000000800 */
[----:B------:R-:W-:-:S03]  /*04b0*/  FFMA R7, R26, R7, R25 ;  /* 0x000000071a077223 */ /* 0x000fc60000000019 */
[----:B------:R-:W-:Y:S01]  /*04c0*/  LDS R25, [R19+0x300] ;  /* 0x0003000013197984 */ /* 0x000fe20000000800 */
[----:B0-----:R-:W-:-:S03]  /*04d0*/  FFMA R27, R8, R27, R7 ;  /* 0x0000001b081b7223 */ /* 0x001fc60000000007 */
[----:B------:R-:W0:Y:S01]  /*04e0*/  LDS.128 R4, [R18+0x30] ;  /* 0x0000300012047984 */ /* 0x000e220000000c00 */
[----:B------:R-:W-:-:S03]  /*04f0*/  FFMA R24, R24, R9, R27 ;  /* 0x0000000918187223 */ /* 0x000fc6000000001b */
[----:B------:R-:W3:Y:S04]  /*0500*/  LDS R27, [R19+0x340] ;  /* 0x00034000131b7984 */ /* 0x000ee80000000800 */
[----:B------:R-:W4:Y:S04]  /*0510*/  LDS R9, [R19+0x380] ;  /* 0x0003800013097984 */ /* 0x000f280000000800 */
[----:B------:R-:W5:Y:S01]  /*0520*/  LDS R8, [R19+0x3c0] ;  /* 0x0003c00013087984 */ /* 0x000f620000000800 */
[----:B--2---:R-:W-:-:S04]  /*0530*/  FFMA R23, R23, R10, R24 ;  /* 0x0000000a17177223 */ /* 0x004fc80000000018 */
[----:B-1----:R-:W-:-:S04]  /*0540*/  FFMA R11, R22, R11, R23 ;  /* 0x0000000b160b7223 */ /* 0x002fc80000000017 */
[----:B0-----:R-:W-:-:S04]  /*0550*/  FFMA R4, R4, R25, R11 ;  /* 0x0000001904047223 */ /* 0x001fc8000000000b */
[----:B---3--:R-:W-:-:S04]  /*0560*/  FFMA R4, R27, R5, R4 ;  /* 0x000000051b047223 */ /* 0x008fc80000000004 */
[----:B----4-:R-:W-:-:S04]  /*0570*/  FFMA R9, R9, R6, R4 ;  /* 0x0000000609097223 */ /* 0x010fc80000000004 */
[----:B-----5:R-:W-:Y:S01]  /*0580*/  FFMA R23, R8, R7, R9 ;  /* 0x0000000708177223 */ /* 0x020fe20000000009 */
[----:B------:R-:W-:Y:S06]  /*0590*/  BAR.SYNC.DEFER_BLOCKING 0x0 ;  /* 0x0000000000007b1d */ /* 0x000fec0000010000 */
[----:B------:R-:W-:Y:S05]  /*05a0*/  BRA.U UP0, `(.L_x_1) ;  /* 0xfffffffd00187547 */ /* 0x000fea000b83ffff */
.L_x_0:
[----:B------:R-:W0:Y:S02]  /*05b0*/  LDCU.64 UR4, c[0x0][0x398] ;  /* 0x00007300ff0477ac */ /* 0x000e240008000a00 */
[----:B0-----:R-:W-:-:S04]  /*05c0*/  ISETP.GE.AND P0, PT, R13, UR5, PT ;  /* 0x000000050d007c0c */ /* 0x001fc8000bf06270 */
[----:B------:R-:W-:-:S13]  /*05d0*/  ISETP.GE.OR P0, PT, R12, UR4, P0 ;  /* 0x000000040c007c0c */ /* 0x000fda0008706670 */
[----:B------:R-:W-:Y:S05]  /*05e0*/  @P0 EXIT ;  /* 0x000000000000094d */ /* 0x000fea0003800000 */
[----:B------:R-:W0:Y:S01]  /*05f0*/  LDC.64 R2, c[0x0][0x390] ;  /* 0x0000e400ff027b82 */ /* 0x000e220000000a00 */
[----:B------:R-:W-:-:S04]  /*0600*/  IMAD R13, R12, UR5, R13 ;  /* 0x000000050c0d7c24 */ /* 0x000fc8000f8e020d */
[----:B0-----:R-:W-:-:S05]  /*0610*/  IMAD.WIDE R2, R13, 0x4, R2 ;  /* 0x000000040d027825 */ /* 0x001fca00078e0202 */
[----:B------:R-:W-:Y:S01]  /*0620*/  STG.E desc[UR8][R2.64], R23 ;  /* 0x0000001702007986 */ /* 0x000fe2000c101908 */
[----:B------:R-:W-:Y:S05]  /*0630*/  EXIT ;  /* 0x000000000000794d */ /* 0x000fea0003800000 */
.L_x_2:
[----:B------:R-:W-:-:S00]  /*0640*/  BRA `(.L_x_2) ;  /* 0xfffffffc00fc7947 */ /* 0x000fc0000383ffff */
[----:B------:R-:W-:-:S00]  /*0650*/  NOP ;  /* 0x0000000000007918 */ /* 0x000fc00000000000 */
        /* <DEDUP_REMOVED lines=10> */
.L_x_8:


//--------------------- .text._Z19matmul_naive_kernelPKfS0_Pfiii --------------------------
	.section	.text._Z19matmul_naive_kernelPKfS0_Pfiii,"ax",@progbits
	.align	128
        .global         _Z19matmul_naive_kernelPKfS0_Pfiii
        .type           _Z19matmul_naive_kernelPKfS0_Pfiii,@function
        .size           _Z19matmul_naive_kernelPKfS0_Pfiii,(.L_x_9 - _Z19matmul_naive_kernelPKfS0_Pfiii)
        .other          _Z19matmul_naive_kernelPKfS0_Pfiii,@"STO_CUDA_ENTRY STV_DEFAULT"
_Z19matmul_naive_kernelPKfS0_Pfiii:
.text._Z19matmul_naive_kernelPKfS0_Pfiii:
[----:B------:R-:W-:Y:S01]  /*0000*/  LDC R1, c[0x0][0x37c] ;  /* 0x0000df00ff017b82 */ /* 0x000fe20000000800 */
[----:B------:R-:W0:Y:S07]  /*0010*/  S2R R5, SR_TID.X ;  /* 0x0000000000057919 */ /* 0x000e2e0000002100 */
[----:B------:R-:W1:Y:S01]  /*0020*/  LDC R19, c[0x0][0x364] ;  /* 0x0000d900ff137b82 */ /* 0x000e620000000800 */
[----:B------:R-:W1:Y:S07]  /*0030*/  S2R R4, SR_TID.Y ;  /* 0x0000000000047919 */ /* 0x000e6e0000002200 */
[----:B------:R-:W0:Y:S08]  /*0040*/  S2UR UR5, SR_CTAID.X ;  /* 0x00000000000579c3 */ /* 0x000e300000002500 */
[----:B------:R-:W0:Y:S08]  /*0050*/  LDC R0, c[0x0][0x360] ;  /* 0x0000d800ff007b82 */ /* 0x000e300000000800 */
[----:B------:R-:W1:Y:S08]  /*0060*/  S2UR UR4, SR_CTAID.Y ;  /* 0x00000000000479c3 */ /* 0x000e700000002600 */
[----:B------:R-:W2:Y:S01]  /*0070*/  LDC.64 R2, c[0x0][0x398] ;  /* 0x0000e600ff027b82 */ /* 0x000ea20000000a00 */
[----:B0-----:R-:W-:-:S02]  /*0080*/  IMAD R0, R0, UR5, R5 ;  /* 0x0000000500007c24 */ /* 0x001fc4000f8e0205 */
[----:B-1----:R-:W-:-:S03]  /*0090*/  IMAD R19, R19, UR4, R4 ;  /* 0x0000000413137c24 */ /* 0x002fc6000f8e0204 */
[----:B--2---:R-:W-:-:S04]  /*00a0*/  ISETP.GE.AND P0, PT, R0, R3, PT ;  /* 0x000000030000720c */ /* 0x004fc80003f06270 */
[----:B------:R-:W-:-:S13]  /*00b0*/  ISETP.GE.OR P0, PT, R19, R2, P0 ;  /* 0x000000021300720c */ /* 0x000fda0000706670 */
[----:B------:R-:W-:Y:S05]  /*00c0*/  @P0 EXIT ;  /* 0x000000000000094d */ /* 0x000fea0003800000 */
[----:B------:R-:W0:Y:S01]  /*00d0*/  LDC R2, c[0x0][0x3a0] ;  /* 0x0000e800ff027b82 */ /* 0x000e220000000800 */
[----:B------:R-:W1:Y:S01]  /*00e0*/  LDCU.64 UR4, c[0x0][0x358] ;  /* 0x00006b00ff0477ac */ /* 0x000e620008000a00 */
[----:B------:R-:W-:Y:S01]  /*00f0*/  HFMA2 R24, -RZ, RZ, 0, 0 ;  /* 0x00000000ff187431 */ /* 0x000fe200000001ff */
[----:B0-----:R-:W-:-:S13]  /*0100*/  ISETP.GE.AND P0, PT, R2, 0x1, PT ;  /* 0x000000010200780c */ /* 0x001fda0003f06270 */
[----:B-1----:R-:W-:Y:S05]  /*0110*/  @!P0 BRA `(.L_x_3) ;  /* 0x0000000400e08947 */ /* 0x002fea0003800000 */
[C---:B------:R-:W-:Y:S01]  /*0120*/  ISETP.GE.U32.AND P1, PT, R2.reuse, 0x8, PT ;  /* 0x000000080200780c */ /* 0x040fe20003f26070 */
[----:B------:R-:W-:Y:S01]  /*0130*/  IMAD R20, R19, R2, RZ ;  /* 0x0000000213147224 */ /* 0x000fe200078e02ff */
[----:B------:R-:W-:Y:S02]  /*0140*/  LOP3.LUT R27, R2, 0x7, RZ, 0xc0, !PT ;  /* 0x00000007021b7812 */ /* 0x000fe400078ec0ff */
[----:B------:R-:W-:Y:S02]  /*0150*/  MOV R24, RZ ;  /* 0x000000ff00187202 */ /* 0x000fe40000000f00 */
[----:B------:R-:W-:Y:S02]  /*0160*/  ISETP.NE.AND P0, PT, R27, RZ, PT ;  /* 0x000000ff1b00720c */ /* 0x000fe40003f05270 */
[----:B------:R-:W-:-:S05]  /*0170*/  MOV R21, RZ ;  /* 0x000000ff00157202 */ /* 0x000fca0000000f00 */
[----:B------:R-:W-:Y:S06]  /*0180*/  @!P1 BRA `(.L_x_4) ;  /* 0x0000000000c49947 */ /* 0x000fec0003800000 */
[----:B------:R-:W0:Y:S01]  /*0190*/  LDC.64 R4, c[0x0][0x380] ;  /* 0x0000e000ff047b82 */ /* 0x000e220000000a00 */
[----:B------:R-:W-:Y:S02]  /*01a0*/  LOP3.LUT R21, R2, 0x7ffffff8, RZ, 0xc0, !PT ;  /* 0x7ffffff802157812 */ /* 0x000fe400078ec0ff */
[----:B------:R-:W-:Y:S02]  /*01b0*/  MOV R24, RZ ;  /* 0x000000ff00187202 */ /* 0x000fe40000000f00 */
[----:B------:R-:W-:Y:S02]  /*01c0*/  MOV R18, R0 ;  /* 0x0000000000127202 */ /* 0x000fe40000000f00 */
[----:B------:R-:W-:Y:S01]  /*01d0*/  IADD3 R22, PT, PT, -R21, RZ, RZ ;  /* 0x000000ff15167210 */ /* 0x000fe20007ffe1ff */
[----:B0-----:R-:W-:-:S03]  /*01e0*/  IMAD.WIDE.U32 R4, R20, 0x4, R4 ;  /* 0x0000000414047825 */ /* 0x001fc600078e0004 */
[----:B------:R-:W-:-:S04]  /*01f0*/  IADD3 R6, P1, PT, R4, 0x10, RZ ;  /* 0x0000001004067810 */ /* 0x000fc80007f3e0ff */
[----:B------:R-:W-:-:S09]  /*0200*/  IADD3.X R7, PT, PT, RZ, R5, RZ, P1, !PT ;  /* 0x00000005ff077210 */ /* 0x000fd20000ffe4ff */
.L_x_5:
[----:B------:R-:W0:Y:S01]  /*0210*/  LDC.64 R16, c[0x0][0x388] ;  /* 0x0000e200ff107b82 */ /* 0x000e220000000a00 */
[----:B------:R-:W-:Y:S02]  /*0220*/  MOV R4, R6 ;  /* 0x0000000600047202 */ /* 0x000fe40000000f00 */
[----:B------:R-:W-:-:S05]  /*0230*/  MOV R5, R7 ;  /* 0x0000000700057202 */ /* 0x000fca0000000f00 */
[----:B------:R-:W2:Y:S04]  /*0240*/  LDG.E.CONSTANT R25, desc[UR4][R4.64+-0x10] ;  /* 0xfffff00404197981 */ /* 0x000ea8000c1e9900 */
[----:B------:R-:W3:Y:S04]  /*0250*/  LDG.E.CONSTANT R23, desc[UR4][R4.64+-0xc] ;  /* 0xfffff40404177981 */ /* 0x000ee8000c1e9900 */
[----:B------:R-:W4:Y:S04]  /*0260*/  LDG.E.CONSTANT R29, desc[UR4][R4.64+-0x8] ;  /* 0xfffff804041d7981 */ /* 0x000f28000c1e9900 */
[----:B------:R-:W5:Y:S01]  /*0270*/  LDG.E.CONSTANT R28, desc[UR4][R4.64+-0x4] ;  /* 0xfffffc04041c7981 */ /* 0x000f62000c1e9900 */
[----:B0-----:R-:W-:-:S05]  /*0280*/  IMAD.WIDE R16, R18, 0x4, R16 ;  /* 0x0000000412107825 */ /* 0x001fca00078e0210 */
[----:B------:R0:W2:Y:S01]  /*0290*/  LDG.E.CONSTANT R26, desc[UR4][R16.64] ;  /* 0x00000004101a7981 */ /* 0x0000a2000c1e9900 */
[----:B------:R-:W-:-:S04]  /*02a0*/  IMAD.WIDE R14, R3, 0x4, R16 ;  /* 0x00000004030e7825 */ /* 0x000fc800078e0210 */
[C---:B------:R-:W-:Y:S02]  /*02b0*/  IMAD.WIDE R6, R3.reuse, 0x4, R14 ;  /* 0x0000000403067825 */ /* 0x040fe400078e020e */
[----:B------:R-:W3:Y:S02]  /*02c0*/  LDG.E.CONSTANT R14, desc[UR4][R14.64] ;  /* 0x000000040e0e7981 */ /* 0x000ee4000c1e9900 */
[C---:B------:R-:W-:Y:S02]  /*02d0*/  IMAD.WIDE R10, R3.reuse, 0x4, R6 ;  /* 0x00000004030a7825 */ /* 0x040fe400078e0206 */
[----:B------:R-:W4:Y:S02]  /*02e0*/  LDG.E.CONSTANT R6, desc[UR4][R6.64] ;  /* 0x0000000406067981 */ /* 0x000f24000c1e9900 */
[C---:B------:R-:W-:Y:S02]  /*02f0*/  IMAD.WIDE R8, R3.reuse, 0x4, R10 ;  /* 0x0000000403087825 */ /* 0x040fe400078e020a */
[----:B------:R-:W5:Y:S02]  /*0300*/  LDG.E.CONSTANT R10, desc[UR4][R10.64] ;  /* 0x000000040a0a7981 */ /* 0x000f64000c1e9900 */
[----:B------:R-:W-:-:S02]  /*0310*/  IMAD.WIDE R12, R3, 0x4, R8 ;  /* 0x00000004030c7825 */ /* 0x000fc400078e0208 */
[----:B------:R-:W5:Y:S04]  /*0320*/  LDG.E.CONSTANT R7, desc[UR4][R4.64] ;  /* 0x0000000404077981 */ /* 0x000f68000c1e9900 */
[----:B------:R-:W5:Y:S01]  /*0330*/  LDG.E.CONSTANT R8, desc[UR4][R8.64] ;  /* 0x0000000408087981 */ /* 0x000f62000c1e9900 */
[----:B0-----:R-:W-:-:S03]  /*0340*/  IMAD.WIDE R16, R3, 0x4, R12 ;  /* 0x0000000403107825 */ /* 0x001fc600078e020c */
[----:B------:R-:W5:Y:S04]  /*0350*/  LDG.E.CONSTANT R12, desc[UR4][R12.64] ;  /* 0x000000040c0c7981 */ /* 0x000f68000c1e9900 */
[----:B------:R-:W5:Y:S04]  /*0360*/  LDG.E.CONSTANT R15, desc[UR4][R16.64] ;  /* 0x00000004100f7981 */ /* 0x000f68000c1e9900 */
[----:B------:R-:W5:Y:S04]  /*0370*/  LDG.E.CONSTANT R9, desc[UR4][R4.64+0x4] ;  /* 0x0000040404097981 */ /* 0x000f68000c1e9900 */
[----:B------:R-:W5:Y:S01]  /*0380*/  LDG.E.CONSTANT R11, desc[UR4][R4.64+0xc] ;  /* 0x00000c04040b7981 */ /* 0x000f62000c1e9900 */
[----:B--2---:R-:W-:Y:S01]  /*0390*/  FFMA R26, R25, R26, R24 ;  /* 0x0000001a191a7223 */ /* 0x004fe20000000018 */
[----:B------:R-:W-:-:S02]  /*03a0*/  IMAD.WIDE R24, R3, 0x4, R16 ;  /* 0x0000000403187825 */ /* 0x000fc400078e0210 */
[----:B------:R-:W2:Y:S04]  /*03b0*/  LDG.E.CONSTANT R16, desc[UR4][R4.64+0x8] ;  /* 0x0000080404107981 */ /* 0x000ea8000c1e9900 */
[----:B------:R-:W2:Y:S01]  /*03c0*/  LDG.E.CONSTANT R24, desc[UR4][R24.64] ;  /* 0x0000000418187981 */ /* 0x000ea2000c1e9900 */
[----:B---3--:R-:W-:Y:S01]  /*03d0*/  FFMA R14, R23, R14, R26 ;  /* 0x0000000e170e7223 */ /* 0x008fe2000000001a */
[----:B------:R-:W-:-:S03]  /*03e0*/  IADD3 R22, PT, PT, R22, 0x8, RZ ;  /* 0x0000000816167810 */ /* 0x000fc60007ffe0ff */
[----:B----4-:R-:W-:Y:S01]  /*03f0*/  FFMA R29, R29, R6, R14 ;  /* 0x000000061d1d7223 */ /* 0x010fe2000000000e */
[----:B------:R-:W-:-:S03]  /*0400*/  ISETP.NE.AND P1, PT, R22, RZ, PT ;  /* 0x000000ff1600720c */ /* 0x000fc60003f25270 */
[----:B-----5:R-:W-:Y:S01]  /*0410*/  FFMA R10, R28, R10, R29 ;  /* 0x0000000a1c0a7223 */ /* 0x020fe2000000001d */
[----:B------:R-:W-:-:S03]  /*0420*/  IADD3 R6, P2, PT, R4, 0x20, RZ ;  /* 0x0000002004067810 */ /* 0x000fc60007f5e0ff */
[----:B------:R-:W-:Y:S01]  /*0430*/  FFMA R8, R7, R8, R10 ;  /* 0x0000000807087223 */ /* 0x000fe2000000000a */
[----:B------:R-:W-:Y:S02]  /*0440*/  IADD3.X R7, PT, PT, RZ, R5, RZ, P2, !PT ;  /* 0x00000005ff077210 */ /* 0x000fe400017fe4ff */
[----:B------:R-:W-:Y:S01]  /*0450*/  LEA R18, R3, R18, 0x3 ;  /* 0x0000001203127211 */ /* 0x000fe200078e18ff */
[----:B------:R-:W-:-:S04]  /*0460*/  FFMA R9, R9, R12, R8 ;  /* 0x0000000c09097223 */ /* 0x000fc80000000008 */
[----:B--2---:R-:W-:-:S04]  /*0470*/  FFMA R16, R16, R15, R9 ;  /* 0x0000000f10107223 */ /* 0x004fc80000000009 */
[----:B------:R-:W-:Y:S01]  /*0480*/  FFMA R24, R11, R24, R16 ;  /* 0x000000180b187223 */ /* 0x000fe20000000010 */
[----:B------:R-:W-:Y:S06]  /*0490*/  @P1 BRA `(.L_x_5) ;  /* 0xfffffffc005c1947 */ /* 0x000fec000383ffff */
.L_x_4:
[----:B------:R-:W-:Y:S05]  /*04a0*/  @!P0 BRA `(.L_x_3) ;  /* 0x0000000000fc8947 */ /* 0x000fea0003800000 */
[----:B------:R-:W-:Y:S02]  /*04b0*/  ISETP.GE.U32.AND P1, PT, R27, 0x4, PT ;  /* 0x000000041b00780c */ /* 0x000fe40003f26070 */
[----:B------:R-:W-:-:S04]  /*04c0*/  LOP3.LUT R16, R2, 0x3, RZ, 0xc0, !PT ;  /* 0x0000000302107812 */ /* 0x000fc800078ec0ff */
[----:B------:R-:W-:-:S07]  /*04d0*/  ISETP.NE.AND P0, PT, R16, RZ, PT ;  /* 0x000000ff1000720c */ /* 0x000fce0003f05270 */
[----:B------:R-:W-:Y:S06]  /*04e0*/  @!P1 BRA `(.L_x_6) ;  /* 0x00000000006c9947 */ /* 0x000fec0003800000 */
[----:B------:R-:W0:Y:S01]  /*04f0*/  LDC.64 R6, c[0x0][0x388] ;  /* 0x0000e200ff067b82 */ /* 0x000e220000000a00 */
[----:B------:R-:W1:Y:S01]  /*0500*/  LDCU.64 UR6, c[0x0][0x380] ;  /* 0x00007000ff0677ac */ /* 0x000e620008000a00 */
[----:B------:R-:W-:Y:S01]  /*0510*/  IMAD R9, R21, R3, R0 ;  /* 0x0000000315097224 */ /* 0x000fe200078e0200 */
[CC--:B------:R-:W-:Y:S02]  /*0520*/  IADD3 R5, PT, PT, R20.reuse, R21.reuse, RZ ;  /* 0x0000001514057210 */ /* 0x0c0fe40007ffe0ff */
[----:B------:R-:W-:-:S03]  /*0530*/  IADD3 R10, P1, PT, R20, R21, RZ ;  /* 0x00000015140a7210 */ /* 0x000fc60007f3e0ff */
[----:B------:R-:W2:Y:S01]  /*0540*/  LDC.64 R14, c[0x0][0x380] ;  /* 0x0000e000ff0e7b82 */ /* 0x000ea20000000a00 */
[----:B0-----:R-:W-:-:S04]  /*0550*/  IMAD.WIDE R6, R9, 0x4, R6 ;  /* 0x0000000409067825 */ /* 0x001fc800078e0206 */
[----:B------:R-:W-:Y:S02]  /*0560*/  IMAD.WIDE R8, R3, 0x4, R6 ;  /* 0x0000000403087825 */ /* 0x000fe400078e0206 */
[----:B------:R-:W3:Y:S02]  /*0570*/  LDG.E.CONSTANT R6, desc[UR4][R6.64] ;  /* 0x0000000406067981 */ /* 0x000ee4000c1e9900 */
[----:B--2---:R-:W-:Y:S01]  /*0580*/  IMAD.WIDE.U32 R14, R5, 0x4, R14 ;  /* 0x00000004050e7825 */ /* 0x004fe200078e000e */
[----:B------:R-:W-:Y:S02]  /*0590*/  IADD3.X R5, PT, PT, RZ, RZ, RZ, P1, !PT ;  /* 0x000000ffff057210 */ /* 0x000fe40000ffe4ff */
[----:B-1----:R-:W-:-:S03]  /*05a0*/  LEA R4, P1, R10, UR6, 0x2 ;  /* 0x000000060a047c11 */ /* 0x002fc6000f8210ff */
[----:B------:R-:W3:Y:S01]  /*05b0*/  LDG.E.CONSTANT R15, desc[UR4][R14.64] ;  /* 0x000000040e0f7981 */ /* 0x000ee2000c1e9900 */
[----:B------:R-:W-:Y:S01]  /*05c0*/  LEA.HI.X R5, R10, UR7, R5, 0x2, P1 ;  /* 0x000000070a057c11 */ /* 0x000fe200088f1405 */
[C---:B------:R-:W-:Y:S02]  /*05d0*/  IMAD.WIDE R10, R3.reuse, 0x4, R8 ;  /* 0x00000004030a7825 */ /* 0x040fe400078e0208 */
[----:B------:R-:W2:Y:S04]  /*05e0*/  LDG.E.CONSTANT R8, desc[UR4][R8.64] ;  /* 0x0000000408087981 */ /* 0x000ea8000c1e9900 */
[----:B------:R-:W2:Y:S01]  /*05f0*/  LDG.E.CONSTANT R17, desc[UR4][R4.64+0x4] ;  /* 0x0000040404117981 */ /* 0x000ea2000c1e9900 */
[----:B------:R-:W-:-:S03]  /*0600*/  IMAD.WIDE R12, R3, 0x4, R10 ;  /* 0x00000004030c7825 */ /* 0x000fc600078e020a */
[----:B------:R-:W4:Y:S04]  /*0610*/  LDG.E.CONSTANT R22, desc[UR4][R10.64] ;  /* 0x000000040a167981 */ /* 0x000f28000c1e9900 */
[----:B------:R-:W4:Y:S04]  /*0620*/  LDG.E.CONSTANT R18, desc[UR4][R4.64+0x8] ;  /* 0x0000080404127981 */ /* 0x000f28000c1e9900 */
[----:B------:R-:W5:Y:S04]  /*0630*/  LDG.E.CONSTANT R26, desc[UR4][R4.64+0xc] ;  /* 0x00000c04041a7981 */ /* 0x000f68000c1e9900 */
[----:B------:R-:W5:Y:S01]  /*0640*/  LDG.E.CONSTANT R12, desc[UR4][R12.64] ;  /* 0x000000040c0c7981 */ /* 0x000f62000c1e9900 */
[----:B------:R-:W-:Y:S01]  /*0650*/  IADD3 R21, PT, PT, R21, 0x4, RZ ;  /* 0x0000000415157810 */ /* 0x000fe20007ffe0ff */
[----:B---3--:R-:W-:-:S04]  /*0660*/  FFMA R24, R15, R6, R24 ;  /* 0x000000060f187223 */ /* 0x008fc80000000018 */
[----:B--2---:R-:W-:-:S04]  /*0670*/  FFMA R17, R17, R8, R24 ;  /* 0x0000000811117223 */ /* 0x004fc80000000018 */
[----:B----4-:R-:W-:-:S04]  /*0680*/  FFMA R17, R18, R22, R17 ;  /* 0x0000001612117223 */ /* 0x010fc80000000011 */
[----:B-----5:R-:W-:-:S07]  /*0690*/  FFMA R24, R26, R12, R17 ;  /* 0x0000000c1a187223 */ /* 0x020fce0000000011 */
.L_x_6:
[----:B------:R-:W-:Y:S05]  /*06a0*/  @!P0 BRA `(.L_x_3) ;  /* 0x00000000007c8947 */ /* 0x000fea0003800000 */
[----:B------:R-:W-:Y:S01]  /*06b0*/  ISETP.NE.AND P1, PT, R16, 0x1, PT ;  /* 0x000000011000780c */ /* 0x000fe20003f25270 */
[----:B------:R-:W0:Y:S01]  /*06c0*/  LDC.64 R12, c[0x0][0x380] ;  /* 0x0000e000ff0c7b82 */ /* 0x000e220000000a00 */
[----:B------:R-:W-:-:S04]  /*06d0*/  LOP3.LUT R2, R2, 0x1, RZ, 0xc0, !PT ;  /* 0x0000000102027812 */ /* 0x000fc800078ec0ff */
[----:B------:R-:W-:-:S03]  /*06e0*/  ISETP.NE.U32.AND P0, PT, R2, 0x1, PT ;  /* 0x000000010200780c */ /* 0x000fc60003f05070 */
[----:B------:R-:W1:Y:S04]  /*06f0*/  LDC.64 R10, c[0x0][0x388] ;  /* 0x0000e200ff0a7b82 */ /* 0x000e680000000a00 */
[CC--:B------:R-:W-:Y:S02]  /*0700*/  @P1 IADD3 R15, PT, PT, R20.reuse, R21.reuse, RZ ;  /* 0x00000015140f1210 */ /* 0x0c0fe40007ffe0ff */
[----:B------:R-:W-:Y:S02]  /*0710*/  @P1 IADD3 R2, P2, PT, R20, R21, RZ ;  /* 0x0000001514021210 */ /* 0x000fe40007f5e0ff */
[----:B------:R-:W2:Y:S02]  /*0720*/  @P1 LDC.64 R4, c[0x0][0x380] ;  /* 0x0000e000ff041b82 */ /* 0x000ea40000000a00 */
[----:B------:R-:W-:-:S06]  /*0730*/  @P1 IADD3.X R14, PT, PT, RZ, RZ, RZ, P2, !PT ;  /* 0x000000ffff0e1210 */ /* 0x000fcc00017fe4ff */
[----:B------:R-:W3:Y:S01]  /*0740*/  LDC.64 R6, c[0x0][0x380] ;  /* 0x0000e000ff067b82 */ /* 0x000ee20000000a00 */
[----:B0-----:R-:W-:-:S04]  /*0750*/  @P1 IMAD.WIDE.U32 R12, R15, 0x4, R12 ;  /* 0x000000040f0c1825 */ /* 0x001fc800078e000c */
[C---:B------:R-:W-:Y:S01]  /*0760*/  @P1 IMAD R15, R21.reuse, R3, R0 ;  /* 0x00000003150f1224 */ /* 0x040fe200078e0200 */
[----:B------:R-:W-:Y:S01]  /*0770*/  @P1 IADD3 R21, PT, PT, R21, 0x2, RZ ;  /* 0x0000000215151810 */ /* 0x000fe20007ffe0ff */
[----:B------:R-:W4:Y:S01]  /*0780*/  @P1 LDG.E.CONSTANT R13, desc[UR4][R12.64] ;  /* 0x000000040c0d1981 */ /* 0x000f22000c1e9900 */
[----:B------:R-:W0:Y:S01]  /*0790*/  LDC.64 R8, c[0x0][0x388] ;  /* 0x0000e200ff087b82 */ /* 0x000e220000000a00 */
[----:B-1----:R-:W-:Y:S01]  /*07a0*/  @P1 IMAD.WIDE R10, R15, 0x4, R10 ;  /* 0x000000040f0a1825 */ /* 0x002fe200078e020a */
[----:B------:R-:W-:Y:S02]  /*07b0*/  @!P0 IADD3 R17, PT, PT, R20, R21, RZ ;  /* 0x0000001514118210 */ /* 0x000fe40007ffe0ff */
[----:B--2---:R-:W-:Y:S01]  /*07c0*/  @P1 LEA R4, P2, R2, R4, 0x2 ;  /* 0x0000000402041211 */ /* 0x004fe200078410ff */
[----:B------:R-:W-:-:S03]  /*07d0*/  @!P0 IMAD R21, R21, R3, R0 ;  /* 0x0000000315158224 */ /* 0x000fc600078e0200 */
[----:B------:R-:W-:Y:S01]  /*07e0*/  @P1 LEA.HI.X R5, R2, R5, R14, 0x2, P2 ;  /* 0x0000000502051211 */ /* 0x000fe200010f140e */
[----:B------:R-:W-:Y:S01]  /*07f0*/  @P1 IMAD.WIDE R14, R3, 0x4, R10 ;  /* 0x00000004030e1825 */ /* 0x000fe200078e020a */
[----:B------:R-:W4:Y:S03]  /*0800*/  @P1 LDG.E.CONSTANT R2, desc[UR4][R10.64] ;  /* 0x000000040a021981 */ /* 0x000f26000c1e9900 */
[----:B---3--:R-:W-:Y:S01]  /*0810*/  @!P0 IMAD.WIDE.U32 R6, R17, 0x4, R6 ;  /* 0x0000000411068825 */ /* 0x008fe200078e0006 */
[----:B------:R-:W2:Y:S04]  /*0820*/  @P1 LDG.E.CONSTANT R5, desc[UR4][R4.64+0x4] ;  /* 0x0000040404051981 */ /* 0x000ea8000c1e9900 */
[----:B------:R-:W2:Y:S01]  /*0830*/  @P1 LDG.E.CONSTANT R14, desc[UR4][R14.64] ;  /* 0x000000040e0e1981 */ /* 0x000ea2000c1e9900 */
[----:B0-----:R-:W-:-:S03]  /*0840*/  @!P0 IMAD.WIDE R8, R21, 0x4, R8 ;  /* 0x0000000415088825 */ /* 0x001fc600078e0208 */
[----:B------:R-:W3:Y:S04]  /*0850*/  @!P0 LDG.E.CONSTANT R7, desc[UR4][R6.64] ;  /* 0x0000000406078981 */ /* 0x000ee8000c1e9900 */
[----:B------:R-:W3:Y:S01]  /*0860*/  @!P0 LDG.E.CONSTANT R8, desc[UR4][R8.64] ;  /* 0x0000000408088981 */ /* 0x000ee2000c1e9900 */
[----:B----4-:R-:W-:-:S04]  /*0870*/  @P1 FFMA R2, R13, R2, R24 ;  /* 0x000000020d021223 */ /* 0x010fc80000000018 */
[----:B--2---:R-:W-:-:S04]  /*0880*/  @P1 FFMA R24, R5, R14, R2 ;  /* 0x0000000e05181223 */ /* 0x004fc80000000002 */
[----:B---3--:R-:W-:-:S07]  /*0890*/  @!P0 FFMA R24, R7, R8, R24 ;  /* 0x0000000807188223 */ /* 0x008fce0000000018 */
.L_x_3:
[----:B------:R-:W0:Y:S01]  /*08a0*/  LDC.64 R4, c[0x0][0x390] ;  /* 0x0000e400ff047b82 */ /* 0x000e220000000a00 */
[----:B------:R-:W-:-:S04]  /*08b0*/  IMAD R3, R19, R3, R0 ;  /* 0x0000000313037224 */ /* 0x000fc800078e0200 */
[----:B0-----:R-:W-:-:S05]  /*08c0*/  IMAD.WIDE R2, R3, 0x4, R4 ;  /* 0x0000000403027825 */ /* 0x001fca00078e0204 */
[----:B------:R-:W-:Y:S01]  /*08d0*/  STG.E desc[UR4][R2.64], R24 ;  /* 0x0000001802007986 */ /* 0x000fe2000c101904 */
[----:B------:R-:W-:Y:S05]  /*08e0*/  EXIT ;  /* 0x000000000000794d */ /* 0x000fea0003800000 */
.L_x_7:
        /* <DEDUP_REMOVED lines=9> */
.L_x_9:


//--------------------- .nv.shared._Z19matmul_tiled_kernelILi16EEvPKfS1_Pfiii --------------------------
	.section	.nv.shared._Z19matmul_tiled_kernelILi16EEvPKfS1_Pfiii,"aw",@nobits
	.sectionflags	@""
	.align	4
.nv.shared._Z19matmul_tiled_kernelILi16EEvPKfS1_Pfiii:
	.zero		3072


//--------------------- .nv.shared.reserved.0     --------------------------
	.section	.nv.shared.reserved.0,"aw",@nobits
	.weak		__nv_reservedSMEM_offset_0_alias
	.size		__nv_reservedSMEM_offset_0_alias, 0, 64
	.other		__nv_reservedSMEM_offset_0_alias,@"STO_CUDA_RESERVED_SHARED STV_DEFAULT"
__nv_reservedSMEM_offset_0_alias:
	.zero		0
	.zero		64


//--------------------- .nv.constant0._Z19matmul_tiled_kernelILi16EEvPKfS1_Pfiii --------------------------
	.section	.nv.constant0._Z19matmul_tiled_kernelILi16EEvPKfS1_Pfiii,"a",@progbits
	.sectionflags	@""
	.align	4
.nv.constant0._Z19matmul_tiled_kernelILi16EEvPKfS1_Pfiii:
	.zero		932


//--------------------- .nv.constant0._Z19matmul_naive_kernelPKfS0_Pfiii --------------------------
	.section	.nv.constant0._Z19matmul_naive_kernelPKfS0_Pfiii,"a",@progbits
	.sectionflags	@""
	.align	4
.nv.constant0._Z19matmul_naive_kernelPKfS0_Pfiii:
	.zero		932


//--------------------- SYMBOLS --------------------------

	.type		.nv.reservedSmem.offset0,@object
	.size		.nv.reservedSmem.offset0,0x4
	.type		.nv.reservedSmem.cap,@object
	.size		.nv.reservedSmem.cap,0x4
